	.headerflags	@"EF_CUDA_TEXMODE_UNIFIED EF_CUDA_64BIT_ADDRESS EF_CUDA_ACCELERATORS EF_CUDA_SM90 EF_CUDA_VIRTUAL_SM(EF_CUDA_SM90)"
	.elftype	@"ET_EXEC"


//--------------------- .nv.info                  --------------------------
	.section	.nv.info,"",@"SHT_CUDA_INFO"
	.align	4


	//----- nvinfo : EIATTR_REGCOUNT
	.align		4
        /*0000*/ 	.byte	0x04, 0x2f
        /*0002*/ 	.short	(.L_1 - .L_0)
	.align		4
.L_0:
        /*0004*/ 	.word	index@(triton_poi_fused_cat_6)
        /*0008*/ 	.word	0x00000018


	//----- nvinfo : EIATTR_MIN_STACK_SIZE
	.align		4
.L_1:
        /*000c*/ 	.byte	0x04, 0x12
        /*000e*/ 	.short	(.L_3 - .L_2)
	.align		4
.L_2:
        /*0010*/ 	.word	index@(triton_poi_fused_cat_6)
        /*0014*/ 	.word	0x00000000


	//----- nvinfo : EIATTR_FRAME_SIZE
	.align		4
.L_3:
        /*0018*/ 	.byte	0x04, 0x11
        /*001a*/ 	.short	(.L_5 - .L_4)
	.align		4
.L_4:
        /*001c*/ 	.word	index@(triton_poi_fused_cat_6)
        /*0020*/ 	.word	0x00000000


	//----- nvinfo : EIATTR_MIN_STACK_SIZE
	.align		4
.L_5:
        /*0024*/ 	.byte	0x04, 0x12
        /*0026*/ 	.short	(.L_7 - .L_6)
	.align		4
.L_6:
        /*0028*/ 	.word	index@(triton_poi_fused_cat_6)
        /*002c*/ 	.word	0x00000000
.L_7:


//--------------------- .nv.info.triton_poi_fused_cat_6 --------------------------
	.section	.nv.info.triton_poi_fused_cat_6,"",@"SHT_CUDA_INFO"
	.sectionflags	@""
	.align	4


	//----- nvinfo : EIATTR_CUDA_API_VERSION
	.align		4
        /*0000*/ 	.byte	0x04, 0x37
        /*0002*/ 	.short	(.L_9 - .L_8)
.L_8:
        /*0004*/ 	.word	0x0000007c


	//----- nvinfo : EIATTR_KPARAM_INFO
	.align		4
.L_9:
        /*0008*/ 	.byte	0x04, 0x17
        /*000a*/ 	.short	(.L_11 - .L_10)
.L_10:
        /*000c*/ 	.word	0x00000000
        /*0010*/ 	.short	0x0008
        /*0012*/ 	.short	0x0040
        /*0014*/ 	.byte	0x00, 0xf0, 0x11, 0x00


	//----- nvinfo : EIATTR_KPARAM_INFO
	.align		4
.L_11:
        /*0018*/ 	.byte	0x04, 0x17
        /*001a*/ 	.short	(.L_13 - .L_12)
.L_12:
        /*001c*/ 	.word	0x00000000
        /*0020*/ 	.short	0x0007
        /*0022*/ 	.short	0x0038
        /*0024*/ 	.byte	0x00, 0xf4, 0x21, 0x00


	//----- nvinfo : EIATTR_KPARAM_INFO
	.align		4
.L_13:
        /*0028*/ 	.byte	0x04, 0x17
        /*002a*/ 	.short	(.L_15 - .L_14)
.L_14:
        /*002c*/ 	.word	0x00000000
        /*0030*/ 	.short	0x0006
        /*0032*/ 	.short	0x0030
        /*0034*/ 	.byte	0x00, 0xf4, 0x21, 0x00


	//----- nvinfo : EIATTR_KPARAM_INFO
	.align		4
.L_15:
        /*0038*/ 	.byte	0x04, 0x17
        /*003a*/ 	.short	(.L_17 - .L_16)
.L_16:
        /*003c*/ 	.word	0x00000000
        /*0040*/ 	.short	0x0005
        /*0042*/ 	.short	0x0028
        /*0044*/ 	.byte	0x00, 0xf4, 0x21, 0x00


	//----- nvinfo : EIATTR_KPARAM_INFO
	.align		4
.L_17:
        /*0048*/ 	.byte	0x04, 0x17
        /*004a*/ 	.short	(.L_19 - .L_18)
.L_18:
        /*004c*/ 	.word	0x00000000
        /*0050*/ 	.short	0x0004
        /*0052*/ 	.short	0x0020
        /*0054*/ 	.byte	0x00, 0xf4, 0x21, 0x00


	//----- nvinfo : EIATTR_KPARAM_INFO
	.align		4
.L_19:
        /*0058*/ 	.byte	0x04, 0x17
        /*005a*/ 	.short	(.L_21 - .L_20)
.L_20:
        /*005c*/ 	.word	0x00000000
        /*0060*/ 	.short	0x0003
        /*0062*/ 	.short	0x0018
        /*0064*/ 	.byte	0x00, 0xf4, 0x21, 0x00


	//----- nvinfo : EIATTR_KPARAM_INFO
	.align		4
.L_21:
        /*0068*/ 	.byte	0x04, 0x17
        /*006a*/ 	.short	(.L_23 - .L_22)
.L_22:
        /*006c*/ 	.word	0x00000000
        /*0070*/ 	.short	0x0002
        /*0072*/ 	.short	0x0010
        /*0074*/ 	.byte	0x00, 0xf4, 0x21, 0x00


	//----- nvinfo : EIATTR_KPARAM_INFO
	.align		4
.L_23:
        /*0078*/ 	.byte	0x04, 0x17
        /*007a*/ 	.short	(.L_25 - .L_24)
.L_24:
        /*007c*/ 	.word	0x00000000
        /*0080*/ 	.short	0x0001
        /*0082*/ 	.short	0x0008
        /*0084*/ 	.byte	0x00, 0xf4, 0x21, 0x00


	//----- nvinfo : EIATTR_KPARAM_INFO
	.align		4
.L_25:
        /*0088*/ 	.byte	0x04, 0x17
        /*008a*/ 	.short	(.L_27 - .L_26)
.L_26:
        /*008c*/ 	.word	0x00000000
        /*0090*/ 	.short	0x0000
        /*0092*/ 	.short	0x0000
        /*0094*/ 	.byte	0x00, 0xf4, 0x21, 0x00


	//----- nvinfo : EIATTR_SPARSE_MMA_MASK
	.align		4
.L_27:
        /*0098*/ 	.byte	0x03, 0x50
        /*009a*/ 	.short	0x0000


	//----- nvinfo : EIATTR_MAXREG_COUNT
	.align		4
        /*009c*/ 	.byte	0x03, 0x1b
        /*009e*/ 	.short	0x00ff


	//----- nvinfo : EIATTR_EXIT_INSTR_OFFSETS
	.align		4
        /*00a0*/ 	.byte	0x04, 0x1c
        /*00a2*/ 	.short	(.L_29 - .L_28)


	//   ....[0]....
.L_28:
        /*00a4*/ 	.word	0x00000520


	//   ....[1]....
        /*00a8*/ 	.word	0x00000540


	//----- nvinfo : EIATTR_REQNTID
	.align		4
.L_29:
        /*00ac*/ 	.byte	0x04, 0x10
        /*00ae*/ 	.short	(.L_31 - .L_30)
.L_30:
        /*00b0*/ 	.word	0x00000080
        /*00b4*/ 	.word	0x00000001
        /*00b8*/ 	.word	0x00000001


	//----- nvinfo : EIATTR_CBANK_PARAM_SIZE
	.align		4
.L_31:
        /*00bc*/ 	.byte	0x03, 0x19
        /*00be*/ 	.short	0x0044


	//----- nvinfo : EIATTR_PARAM_CBANK
	.align		4
        /*00c0*/ 	.byte	0x04, 0x0a
        /*00c2*/ 	.short	(.L_33 - .L_32)
	.align		4
.L_32:
        /*00c4*/ 	.word	index@(.nv.constant0.triton_poi_fused_cat_6)
        /*00c8*/ 	.short	0x0210
        /*00ca*/ 	.short	0x0044


	//----- nvinfo : EIATTR_SW_WAR
	.align		4
.L_33:
        /*00cc*/ 	.byte	0x04, 0x36
        /*00ce*/ 	.short	(.L_35 - .L_34)
.L_34:
        /*00d0*/ 	.word	0x00000008
.L_35:


//--------------------- .nv.callgraph             --------------------------
	.section	.nv.callgraph,"",@"SHT_CUDA_CALLGRAPH"
	.align	4
	.sectionentsize	8
	.align		4
        /*0000*/ 	.word	0x00000000
	.align		4
        /*0004*/ 	.word	0xffffffff
	.align		4
        /*0008*/ 	.word	0x00000000
	.align		4
        /*000c*/ 	.word	0xfffffffe
	.align		4
        /*0010*/ 	.word	0x00000000
	.align		4
        /*0014*/ 	.word	0xfffffffd
	.align		4
        /*0018*/ 	.word	0x00000000
	.align		4
        /*001c*/ 	.word	0xfffffffc


//--------------------- .text.triton_poi_fused_cat_6 --------------------------
	.section	.text.triton_poi_fused_cat_6,"ax",@progbits
	.align	128
        .global         triton_poi_fused_cat_6
        .type           triton_poi_fused_cat_6,@function
        .size           triton_poi_fused_cat_6,(.L_x_1 - triton_poi_fused_cat_6)
        .other          triton_poi_fused_cat_6,@"STO_CUDA_ENTRY STV_DEFAULT"
triton_poi_fused_cat_6:
.text.triton_poi_fused_cat_6:
[----:B------:R-:W0:Y:S01]  /*0000*/  LDC R1, c[0x0][0x28] ;  /* 0x00000a00ff017b82 */ /* 0x000e220000000800 */
[----:B------:R-:W1:Y:S07]  /*0010*/  S2R R0, SR_TID.X ;  /* 0x0000000000007919 */ /* 0x000e6e0000002100 */
[----:B------:R-:W2:Y:S01]  /*0020*/  LDC.64 R4, c[0x0][0x220] ;  /* 0x00008800ff047b82 */ /* 0x000ea20000000a00 */
[----:B------:R-:W-:Y:S01]  /*0030*/  ULDC.64 UR4, c[0x0][0x208] ;  /* 0x0000820000047ab9 */ /* 0x000fe20000000a00 */
[----:B------:R-:W3:Y:S06]  /*0040*/  S2R R3, SR_CTAID.X ;  /* 0x0000000000037919 */ /* 0x000eec0000002500 */
[----:B------:R-:W4:Y:S08]  /*0050*/  LDC.64 R14, c[0x0][0x228] ;  /* 0x00008a00ff0e7b82 */ /* 0x000f300000000a00 */
[----:B------:R-:W5:Y:S01]  /*0060*/  LDC.64 R12, c[0x0][0x230] ;  /* 0x00008c00ff0c7b82 */ /* 0x000f620000000a00 */
[----:B-1----:R-:W-:-:S02]  /*0070*/  LOP3.LUT R0, R0, 0x7f, RZ, 0xc0, !PT ;  /* 0x0000007f00007812 */ /* 0x002fc400078ec0ff */
[----:B---3--:R-:W-:-:S03]  /*0080*/  SHF.R.S32.HI R2, RZ, 0x18, R3 ;  /* 0x00000018ff027819 */ /* 0x008fc60000011403 */
[----:B------:R-:W-:Y:S01]  /*0090*/  IMAD R0, R3, 0x80, R0 ;  /* 0x0000008003007824 */ /* 0x000fe200078e0200 */
[----:B------:R-:W-:-:S03]  /*00a0*/  SGXT R3, R2, 0x1 ;  /* 0x000000010203781a */ /* 0x000fc60000000200 */
[----:B------:R-:W-:Y:S01]  /*00b0*/  IMAD.HI R8, R0, 0x51eb851f, RZ ;  /* 0x51eb851f00087827 */ /* 0x000fe200078e02ff */
[----:B------:R-:W-:-:S04]  /*00c0*/  LEA.HI R3, R3, R0, RZ, 0x4 ;  /* 0x0000000003037211 */ /* 0x000fc800078f20ff */
[----:B------:R-:W-:Y:S02]  /*00d0*/  SHF.R.S32.HI R2, RZ, 0x4, R3 ;  /* 0x00000004ff027819 */ /* 0x000fe40000011403 */
[----:B------:R-:W-:-:S03]  /*00e0*/  LOP3.LUT R11, R3, 0xfffffff0, RZ, 0xc0, !PT ;  /* 0xfffffff0030b7812 */ /* 0x000fc600078ec0ff */
[----:B------:R-:W-:-:S05]  /*00f0*/  IMAD.HI R6, R2, 0x51eb851f, RZ ;  /* 0x51eb851f02067827 */ /* 0x000fca00078e02ff */
[----:B------:R-:W-:-:S04]  /*0100*/  SHF.R.U32.HI R7, RZ, 0x1f, R6 ;  /* 0x0000001fff077819 */ /* 0x000fc80000011606 */
[----:B------:R-:W-:Y:S02]  /*0110*/  LEA.HI.SX32 R9, R6, R7, 0x1b ;  /* 0x0000000706097211 */ /* 0x000fe400078fdaff */
[----:B------:R-:W1:Y:S03]  /*0120*/  LDC.64 R6, c[0x0][0x218] ;  /* 0x00008600ff067b82 */ /* 0x000e660000000a00 */
[----:B------:R-:W-:Y:S01]  /*0130*/  IMAD R2, R9, -0x64, R2 ;  /* 0xffffff9c09027824 */ /* 0x000fe200078e0202 */
[----:B------:R-:W-:-:S03]  /*0140*/  SHF.R.U32.HI R9, RZ, 0x1f, R8 ;  /* 0x0000001fff097819 */ /* 0x000fc60000011608 */
[----:B------:R-:W-:Y:S01]  /*0150*/  VIADD R16, R2, 0xfffffffc ;  /* 0xfffffffc02107836 */ /* 0x000fe20000000000 */
[----:B------:R-:W-:Y:S01]  /*0160*/  LEA.HI.SX32 R3, R8, R9, 0x17 ;  /* 0x0000000908037211 */ /* 0x000fe200078fbaff */
[----:B------:R-:W-:Y:S02]  /*0170*/  IMAD.IADD R8, R0, 0x1, -R11 ;  /* 0x0000000100087824 */ /* 0x000fe400078e0a0b */
[----:B------:R-:W3:Y:S01]  /*0180*/  LDC.64 R10, c[0x0][0x238] ;  /* 0x00008e00ff0a7b82 */ /* 0x000ee20000000a00 */
[----:B------:R-:W-:Y:S01]  /*0190*/  ISETP.GE.U32.AND P1, PT, R16, 0x20, PT ;  /* 0x000000201000780c */ /* 0x000fe20003f26070 */
[----:B------:R-:W-:-:S03]  /*01a0*/  IMAD R19, R3, 0x200, R8 ;  /* 0x0000020003137824 */ /* 0x000fc600078e0208 */
[----:B------:R-:W-:Y:S01]  /*01b0*/  ISETP.LT.AND P3, PT, R0, 0x1900, !P1 ;  /* 0x000019000000780c */ /* 0x000fe20004f61270 */
[C---:B------:R-:W-:Y:S02]  /*01c0*/  IMAD R9, R16.reuse, 0x10, R19 ;  /* 0x0000001010097824 */ /* 0x040fe400078e0213 */
[----:B--2---:R-:W-:Y:S02]  /*01d0*/  IMAD.WIDE R16, R16, 0x4, R4 ;  /* 0x0000000410107825 */ /* 0x004fe400078e0204 */
[----:B------:R-:W2:Y:S02]  /*01e0*/  LDC.64 R4, c[0x0][0x240] ;  /* 0x00009000ff047b82 */ /* 0x000ea40000000a00 */
[----:B-1----:R-:W-:Y:S01]  /*01f0*/  IMAD.WIDE R8, R9, 0x4, R6 ;  /* 0x0000000409087825 */ /* 0x002fe200078e0206 */
[----:B------:R-:W-:-:S06]  /*0200*/  CS2R R6, SRZ ;  /* 0x0000000000067805 */ /* 0x000fcc000001ff00 */
[----:B------:R1:W3:Y:S04]  /*0210*/  @P3 LDG.E R7, desc[UR4][R8.64] ;  /* 0x0000000408073981 */ /* 0x0002e8000c1e1900 */
[----:B------:R1:W3:Y:S01]  /*0220*/  @P3 LDG.E.EL R6, desc[UR4][R16.64] ;  /* 0x0000000410063981 */ /* 0x0002e2000c2e1900 */
[C---:B------:R-:W-:Y:S01]  /*0230*/  VIADD R18, R2.reuse, 0xffffffdc ;  /* 0xffffffdc02127836 */ /* 0x040fe20000000000 */
[C---:B------:R-:W-:Y:S01]  /*0240*/  ISETP.GT.AND P4, PT, R2.reuse, 0x43, PT ;  /* 0x000000430200780c */ /* 0x040fe20003f84270 */
[----:B-----5:R-:W-:-:S03]  /*0250*/  IMAD.WIDE R12, R2, 0x4, R12 ;  /* 0x00000004020c7825 */ /* 0x020fc600078e020c */
[C---:B------:R-:W-:Y:S01]  /*0260*/  ISETP.GE.U32.AND P0, PT, R18.reuse, 0x20, PT ;  /* 0x000000201200780c */ /* 0x040fe20003f06070 */
[--C-:B------:R-:W-:Y:S01]  /*0270*/  IMAD R21, R18, 0x10, R19.reuse ;  /* 0x0000001012157824 */ /* 0x100fe200078e0213 */
[----:B------:R-:W-:Y:S01]  /*0280*/  ISETP.LT.AND P6, PT, R0, 0x1900, P4 ;  /* 0x000019000000780c */ /* 0x000fe200027c1270 */
[----:B------:R-:W-:Y:S01]  /*0290*/  IMAD R19, R2, 0x10, R19 ;  /* 0x0000001002137824 */ /* 0x000fe200078e0213 */
[----:B------:R-:W-:Y:S02]  /*02a0*/  ISETP.LT.AND P5, PT, R0, 0x1900, !P0 ;  /* 0x000019000000780c */ /* 0x000fe400047a1270 */
[----:B-1----:R-:W-:Y:S01]  /*02b0*/  CS2R R8, SRZ ;  /* 0x0000000000087805 */ /* 0x002fe2000001ff00 */
[----:B----4-:R-:W-:-:S04]  /*02c0*/  IMAD.WIDE R14, R21, 0x4, R14 ;  /* 0x00000004150e7825 */ /* 0x010fc800078e020e */
[----:B0-----:R-:W-:Y:S01]  /*02d0*/  VIADD R17, R19, 0xfffffbc0 ;  /* 0xfffffbc013117836 */ /* 0x001fe20000000000 */
[----:B------:R-:W-:Y:S01]  /*02e0*/  CS2R R18, SRZ ;  /* 0x0000000000127805 */ /* 0x000fe2000001ff00 */
[----:B--2---:R-:W-:-:S04]  /*02f0*/  IMAD.WIDE R4, R2, 0x4, R4 ;  /* 0x0000000402047825 */ /* 0x004fc800078e0204 */
[----:B---3--:R-:W-:Y:S01]  /*0300*/  IMAD.WIDE R16, R17, 0x4, R10 ;  /* 0x0000000411107825 */ /* 0x008fe200078e020a */
[----:B------:R0:W2:Y:S01]  /*0310*/  @P5 LDG.E R8, desc[UR4][R14.64] ;  /* 0x000000040e085981 */ /* 0x0000a2000c1e1900 */
[----:B------:R-:W1:Y:S03]  /*0320*/  LDC.64 R10, c[0x0][0x210] ;  /* 0x00008400ff0a7b82 */ /* 0x000e660000000a00 */
[----:B------:R-:W3:Y:S04]  /*0330*/  @P5 LDG.E.EL R9, desc[UR4][R12.64+-0x90] ;  /* 0xffff70040c095981 */ /* 0x000ee8000c2e1900 */
[----:B------:R-:W4:Y:S04]  /*0340*/  @P6 LDG.E R18, desc[UR4][R16.64] ;  /* 0x0000000410126981 */ /* 0x000f28000c1e1900 */
[----:B------:R5:W5:Y:S01]  /*0350*/  @P6 LDG.E.EL R19, desc[UR4][R4.64+-0x110] ;  /* 0xfffef00404136981 */ /* 0x000b62000c2e1900 */
[----:B------:R-:W-:Y:S01]  /*0360*/  ISETP.GE.AND P2, PT, R2, 0x4, PT ;  /* 0x000000040200780c */ /* 0x000fe20003f46270 */
[----:B------:R-:W-:-:S04]  /*0370*/  IMAD R2, R3, -0x640, R0 ;  /* 0xfffff9c003027824 */ /* 0x000fc800078e0200 */
[----:B------:R-:W-:-:S04]  /*0380*/  IMAD R3, R3, 0x40, R2 ;  /* 0x0000004003037824 */ /* 0x000fc800078e0202 */
[----:B-1----:R-:W-:Y:S02]  /*0390*/  IMAD.WIDE R10, R3, 0x4, R10 ;  /* 0x00000004030a7825 */ /* 0x002fe400078e020a */
[----:B------:R-:W1:Y:S01]  /*03a0*/  LDC.64 R2, c[0x0][0x248] ;  /* 0x00009200ff027b82 */ /* 0x000e620000000a00 */
[----:B0-----:R-:W-:Y:S02]  /*03b0*/  SEL R14, R7, RZ, P3 ;  /* 0x000000ff070e7207 */ /* 0x001fe40001800000 */
[----:B------:R-:W-:Y:S01]  /*03c0*/  SEL R7, R6, RZ, P3 ;  /* 0x000000ff06077207 */ /* 0x000fe20001800000 */
[----:B------:R-:W-:Y:S01]  /*03d0*/  IMAD.MOV.U32 R6, RZ, RZ, RZ ;  /* 0x000000ffff067224 */ /* 0x000fe200078e00ff */
[----:B------:R-:W-:-:S13]  /*03e0*/  ISETP.LT.AND P3, PT, R0, 0x1900, !P2 ;  /* 0x000019000000780c */ /* 0x000fda0005761270 */
[----:B------:R-:W5:Y:S01]  /*03f0*/  @P3 LDG.E R6, desc[UR4][R10.64] ;  /* 0x000000040a063981 */ /* 0x000f62000c1e1900 */
[----:B-1----:R-:W-:Y:S01]  /*0400*/  IMAD.WIDE R2, R0, 0x4, R2 ;  /* 0x0000000400027825 */ /* 0x002fe200078e0202 */
[----:B--2---:R-:W-:Y:S02]  /*0410*/  SEL R8, R8, RZ, P5 ;  /* 0x000000ff08087207 */ /* 0x004fe40002800000 */
[----:B---3--:R-:W-:Y:S02]  /*0420*/  SEL R9, R9, RZ, P5 ;  /* 0x000000ff09097207 */ /* 0x008fe40002800000 */
[----:B----4-:R-:W-:-:S03]  /*0430*/  SEL R18, R18, RZ, P6 ;  /* 0x000000ff12127207 */ /* 0x010fc60003000000 */
[C---:B-----5:R-:W-:Y:S01]  /*0440*/  FADD R4, R8.reuse, R9 ;  /* 0x0000000908047221 */ /* 0x060fe20000000000 */
[----:B------:R-:W-:Y:S02]  /*0450*/  FSETP.GT.AND P5, PT, R8, -R9, PT ;  /* 0x800000090800720b */ /* 0x000fe40003fa4000 */
[----:B------:R-:W-:-:S04]  /*0460*/  SEL R19, R19, RZ, P6 ;  /* 0x000000ff13137207 */ /* 0x000fc80003000000 */
[C---:B------:R-:W-:Y:S01]  /*0470*/  FSETP.GT.AND P6, PT, R18.reuse, -R19, PT ;  /* 0x800000131200720b */ /* 0x040fe20003fc4000 */
[----:B------:R-:W-:-:S06]  /*0480*/  FADD R19, R18, R19 ;  /* 0x0000001312137221 */ /* 0x000fcc0000000000 */
[----:B------:R-:W-:Y:S01]  /*0490*/  @!P5 FMUL R4, R4, 0.20000000298023223877 ;  /* 0x3e4ccccd0404d820 */ /* 0x000fe20000400000 */
[C---:B------:R-:W-:Y:S01]  /*04a0*/  FSETP.GT.AND P5, PT, R14.reuse, -R7, PT ;  /* 0x800000070e00720b */ /* 0x040fe20003fa4000 */
[----:B------:R-:W-:-:S04]  /*04b0*/  FADD R7, R14, R7 ;  /* 0x000000070e077221 */ /* 0x000fc80000000000 */
[----:B------:R-:W-:Y:S01]  /*04c0*/  @!P6 FMUL R19, R19, 0.20000000298023223877 ;  /* 0x3e4ccccd1313e820 */ /* 0x000fe20000400000 */
[----:B------:R-:W-:-:S04]  /*04d0*/  ISETP.GE.AND P6, PT, R0, 0x1900, PT ;  /* 0x000019000000780c */ /* 0x000fc80003fc6270 */
[----:B------:R-:W-:-:S03]  /*04e0*/  @P0 FSEL R4, R19, RZ, P4 ;  /* 0x000000ff13040208 */ /* 0x000fc60002000000 */
[----:B------:R-:W-:Y:S01]  /*04f0*/  @!P5 FMUL R7, R7, 0.20000000298023223877 ;  /* 0x3e4ccccd0707d820 */ /* 0x000fe20000400000 */
[----:B------:R-:W-:-:S04]  /*0500*/  SEL R5, R6, RZ, P3 ;  /* 0x000000ff06057207 */ /* 0x000fc80001800000 */
[----:B------:R-:W-:Y:S01]  /*0510*/  @P2 FSEL R5, R7, R4, !P1 ;  /* 0x0000000407052208 */ /* 0x000fe20004800000 */
[----:B------:R-:W-:Y:S06]  /*0520*/  @P6 EXIT ;  /* 0x000000000000694d */ /* 0x000fec0003800000 */
[----:B------:R-:W-:Y:S01]  /*0530*/  STG.E desc[UR4][R2.64], R5 ;  /* 0x0000000502007986 */ /* 0x000fe2000c101904 */
[----:B------:R-:W-:Y:S05]  /*0540*/  EXIT ;  /* 0x000000000000794d */ /* 0x000fea0003800000 */
.L_x_0:
[----:B------:R-:W-:-:S00]  /*0550*/  BRA `(.L_x_0) ;  /* 0xfffffffc00fc7947 */ /* 0x000fc0000383ffff */
[----:B------:R-:W-:-:S00]  /*0560*/  NOP ;  /* 0x0000000000007918 */ /* 0x000fc00000000000 */
        /* <DEDUP_REMOVED lines=9> */
.L_x_1:


//--------------------- .nv.constant0.triton_poi_fused_cat_6 --------------------------
	.section	.nv.constant0.triton_poi_fused_cat_6,"a",@progbits
	.sectionflags	@""
	.align	4
.nv.constant0.triton_poi_fused_cat_6:
	.zero		596
